//
// Generated by NVIDIA NVVM Compiler
//
// Compiler Build ID: CL-36424714
// Cuda compilation tools, release 13.0, V13.0.88
// Based on NVVM 20.0.0
//

.version 9.0
.target sm_100
.address_size 64

	// .globl	_Z6jacobiPPPdS1_S1_iidd

.visible .entry _Z6jacobiPPPdS1_S1_iidd(
	.param .u64 .ptr .align 1 _Z6jacobiPPPdS1_S1_iidd_param_0,
	.param .u64 .ptr .align 1 _Z6jacobiPPPdS1_S1_iidd_param_1,
	.param .u64 .ptr .align 1 _Z6jacobiPPPdS1_S1_iidd_param_2,
	.param .u32 _Z6jacobiPPPdS1_S1_iidd_param_3,
	.param .u32 _Z6jacobiPPPdS1_S1_iidd_param_4,
	.param .f64 _Z6jacobiPPPdS1_S1_iidd_param_5,
	.param .f64 _Z6jacobiPPPdS1_S1_iidd_param_6
)
{
	.reg .pred 	%p<8>;
	.reg .b32 	%r<25>;
	.reg .b64 	%rd<131>;
	.reg .b64 	%fd<45>;

	ld.param.u32 	%r13, [_Z6jacobiPPPdS1_S1_iidd_param_3];
	ld.param.f64 	%fd1, [_Z6jacobiPPPdS1_S1_iidd_param_5];
	ld.param.f64 	%fd2, [_Z6jacobiPPPdS1_S1_iidd_param_6];
	setp.lt.s32 	%p1, %r13, 3;
	@%p1 bra 	$L__BB0_11;
	mov.b32 	%r20, 1;
$L__BB0_2:
	ld.param.u64 	%rd129, [_Z6jacobiPPPdS1_S1_iidd_param_2];
	ld.param.u64 	%rd128, [_Z6jacobiPPPdS1_S1_iidd_param_1];
	ld.param.u64 	%rd127, [_Z6jacobiPPPdS1_S1_iidd_param_0];
	cvta.to.global.u64 	%rd9, %rd127;
	mul.wide.u32 	%rd10, %r20, 8;
	add.s64 	%rd1, %rd9, %rd10;
	add.s32 	%r20, %r20, 1;
	cvta.to.global.u64 	%rd11, %rd129;
	add.s64 	%rd2, %rd11, %rd10;
	cvta.to.global.u64 	%rd12, %rd128;
	add.s64 	%rd3, %rd12, %rd10;
	mov.b32 	%r21, 1;
$L__BB0_3:
	setp.eq.s32 	%p2, %r13, 3;
	add.s32 	%r4, %r21, 1;
	mov.b32 	%r24, 1;
	@%p2 bra 	$L__BB0_7;
	and.b32  	%r18, %r13, 2147483646;
	neg.s32 	%r23, %r18;
	mov.b32 	%r22, 2;
	mov.b64 	%rd130, 0;
$L__BB0_5:
	ld.global.u64 	%rd14, [%rd1+-8];
	cvta.to.global.u64 	%rd15, %rd14;
	mul.wide.u32 	%rd16, %r21, 8;
	add.s64 	%rd17, %rd15, %rd16;
	ld.global.u64 	%rd18, [%rd17];
	cvta.to.global.u64 	%rd19, %rd18;
	add.s64 	%rd20, %rd19, %rd130;
	ld.global.f64 	%fd3, [%rd20+8];
	ld.global.u64 	%rd21, [%rd1+8];
	cvta.to.global.u64 	%rd22, %rd21;
	add.s64 	%rd23, %rd22, %rd16;
	ld.global.u64 	%rd24, [%rd23];
	cvta.to.global.u64 	%rd25, %rd24;
	add.s64 	%rd26, %rd25, %rd130;
	ld.global.f64 	%fd4, [%rd26+8];
	add.f64 	%fd5, %fd3, %fd4;
	ld.global.u64 	%rd27, [%rd1];
	cvta.to.global.u64 	%rd28, %rd27;
	add.s64 	%rd29, %rd28, %rd16;
	ld.global.u64 	%rd30, [%rd29+-8];
	cvta.to.global.u64 	%rd31, %rd30;
	add.s64 	%rd32, %rd31, %rd130;
	ld.global.f64 	%fd6, [%rd32+8];
	add.f64 	%fd7, %fd5, %fd6;
	ld.global.u64 	%rd33, [%rd29+8];
	cvta.to.global.u64 	%rd34, %rd33;
	add.s64 	%rd35, %rd34, %rd130;
	ld.global.f64 	%fd8, [%rd35+8];
	add.f64 	%fd9, %fd7, %fd8;
	ld.global.u64 	%rd36, [%rd29];
	cvta.to.global.u64 	%rd37, %rd36;
	add.s64 	%rd38, %rd37, %rd130;
	ld.global.f64 	%fd10, [%rd38];
	add.f64 	%fd11, %fd9, %fd10;
	ld.global.f64 	%fd12, [%rd38+16];
	add.f64 	%fd13, %fd11, %fd12;
	ld.global.u64 	%rd39, [%rd2];
	cvta.to.global.u64 	%rd40, %rd39;
	add.s64 	%rd41, %rd40, %rd16;
	ld.global.u64 	%rd42, [%rd41];
	cvta.to.global.u64 	%rd43, %rd42;
	add.s64 	%rd44, %rd43, %rd130;
	ld.global.f64 	%fd14, [%rd44+8];
	fma.rn.f64 	%fd15, %fd2, %fd14, %fd13;
	mul.f64 	%fd16, %fd1, %fd15;
	ld.global.u64 	%rd45, [%rd3];
	cvta.to.global.u64 	%rd46, %rd45;
	add.s64 	%rd47, %rd46, %rd16;
	ld.global.u64 	%rd48, [%rd47];
	cvta.to.global.u64 	%rd49, %rd48;
	add.s64 	%rd50, %rd49, %rd130;
	st.global.f64 	[%rd50+8], %fd16;
	ld.global.u64 	%rd51, [%rd1+-8];
	cvta.to.global.u64 	%rd52, %rd51;
	add.s64 	%rd53, %rd52, %rd16;
	ld.global.u64 	%rd54, [%rd53];
	cvta.to.global.u64 	%rd55, %rd54;
	add.s64 	%rd56, %rd55, %rd130;
	ld.global.f64 	%fd17, [%rd56+16];
	ld.global.u64 	%rd57, [%rd1+8];
	cvta.to.global.u64 	%rd58, %rd57;
	add.s64 	%rd59, %rd58, %rd16;
	ld.global.u64 	%rd60, [%rd59];
	cvta.to.global.u64 	%rd61, %rd60;
	add.s64 	%rd62, %rd61, %rd130;
	ld.global.f64 	%fd18, [%rd62+16];
	add.f64 	%fd19, %fd17, %fd18;
	ld.global.u64 	%rd63, [%rd1];
	cvta.to.global.u64 	%rd64, %rd63;
	add.s64 	%rd65, %rd64, %rd16;
	ld.global.u64 	%rd66, [%rd65+-8];
	cvta.to.global.u64 	%rd67, %rd66;
	add.s64 	%rd68, %rd67, %rd130;
	ld.global.f64 	%fd20, [%rd68+16];
	add.f64 	%fd21, %fd19, %fd20;
	ld.global.u64 	%rd69, [%rd65+8];
	cvta.to.global.u64 	%rd70, %rd69;
	add.s64 	%rd71, %rd70, %rd130;
	ld.global.f64 	%fd22, [%rd71+16];
	add.f64 	%fd23, %fd21, %fd22;
	ld.global.u64 	%rd72, [%rd65];
	cvta.to.global.u64 	%rd73, %rd72;
	add.s64 	%rd74, %rd73, %rd130;
	ld.global.f64 	%fd24, [%rd74+8];
	add.f64 	%fd25, %fd23, %fd24;
	ld.global.f64 	%fd26, [%rd74+24];
	add.f64 	%fd27, %fd25, %fd26;
	ld.global.u64 	%rd75, [%rd2];
	cvta.to.global.u64 	%rd76, %rd75;
	add.s64 	%rd77, %rd76, %rd16;
	ld.global.u64 	%rd78, [%rd77];
	cvta.to.global.u64 	%rd79, %rd78;
	add.s64 	%rd80, %rd79, %rd130;
	ld.global.f64 	%fd28, [%rd80+16];
	fma.rn.f64 	%fd29, %fd2, %fd28, %fd27;
	mul.f64 	%fd30, %fd1, %fd29;
	ld.global.u64 	%rd81, [%rd3];
	cvta.to.global.u64 	%rd82, %rd81;
	add.s64 	%rd83, %rd82, %rd16;
	ld.global.u64 	%rd84, [%rd83];
	cvta.to.global.u64 	%rd85, %rd84;
	add.s64 	%rd86, %rd85, %rd130;
	st.global.f64 	[%rd86+16], %fd30;
	add.s32 	%r23, %r23, 2;
	add.s32 	%r22, %r22, 2;
	add.s64 	%rd130, %rd130, 16;
	setp.ne.s32 	%p3, %r23, -2;
	@%p3 bra 	$L__BB0_5;
	add.s32 	%r24, %r22, -1;
$L__BB0_7:
	and.b32  	%r19, %r13, 1;
	setp.eq.b32 	%p4, %r19, 1;
	not.pred 	%p5, %p4;
	@%p5 bra 	$L__BB0_9;
	ld.global.u64 	%rd87, [%rd1+-8];
	cvta.to.global.u64 	%rd88, %rd87;
	mul.wide.u32 	%rd89, %r21, 8;
	add.s64 	%rd90, %rd88, %rd89;
	ld.global.u64 	%rd91, [%rd90];
	cvta.to.global.u64 	%rd92, %rd91;
	mul.wide.u32 	%rd93, %r24, 8;
	add.s64 	%rd94, %rd92, %rd93;
	ld.global.f64 	%fd31, [%rd94];
	ld.global.u64 	%rd95, [%rd1+8];
	cvta.to.global.u64 	%rd96, %rd95;
	add.s64 	%rd97, %rd96, %rd89;
	ld.global.u64 	%rd98, [%rd97];
	cvta.to.global.u64 	%rd99, %rd98;
	add.s64 	%rd100, %rd99, %rd93;
	ld.global.f64 	%fd32, [%rd100];
	add.f64 	%fd33, %fd31, %fd32;
	ld.global.u64 	%rd101, [%rd1];
	cvta.to.global.u64 	%rd102, %rd101;
	add.s64 	%rd103, %rd102, %rd89;
	ld.global.u64 	%rd104, [%rd103+-8];
	cvta.to.global.u64 	%rd105, %rd104;
	add.s64 	%rd106, %rd105, %rd93;
	ld.global.f64 	%fd34, [%rd106];
	add.f64 	%fd35, %fd33, %fd34;
	ld.global.u64 	%rd107, [%rd103+8];
	cvta.to.global.u64 	%rd108, %rd107;
	add.s64 	%rd109, %rd108, %rd93;
	ld.global.f64 	%fd36, [%rd109];
	add.f64 	%fd37, %fd35, %fd36;
	ld.global.u64 	%rd110, [%rd103];
	cvta.to.global.u64 	%rd111, %rd110;
	mul.wide.s32 	%rd112, %r24, 8;
	add.s64 	%rd113, %rd111, %rd112;
	ld.global.f64 	%fd38, [%rd113+-8];
	add.f64 	%fd39, %fd37, %fd38;
	add.s64 	%rd114, %rd111, %rd93;
	ld.global.f64 	%fd40, [%rd114+8];
	add.f64 	%fd41, %fd39, %fd40;
	ld.global.u64 	%rd115, [%rd2];
	cvta.to.global.u64 	%rd116, %rd115;
	add.s64 	%rd117, %rd116, %rd89;
	ld.global.u64 	%rd118, [%rd117];
	cvta.to.global.u64 	%rd119, %rd118;
	add.s64 	%rd120, %rd119, %rd93;
	ld.global.f64 	%fd42, [%rd120];
	fma.rn.f64 	%fd43, %fd2, %fd42, %fd41;
	mul.f64 	%fd44, %fd1, %fd43;
	ld.global.u64 	%rd121, [%rd3];
	cvta.to.global.u64 	%rd122, %rd121;
	add.s64 	%rd123, %rd122, %rd89;
	ld.global.u64 	%rd124, [%rd123];
	cvta.to.global.u64 	%rd125, %rd124;
	add.s64 	%rd126, %rd125, %rd93;
	st.global.f64 	[%rd126], %fd44;
$L__BB0_9:
	add.s32 	%r12, %r13, -1;
	setp.ne.s32 	%p6, %r4, %r12;
	mov.u32 	%r21, %r4;
	@%p6 bra 	$L__BB0_3;
	setp.ne.s32 	%p7, %r20, %r12;
	@%p7 bra 	$L__BB0_2;
$L__BB0_11:
	ret;

}


// ===== COMPILED SASS (sm_100) =====

	.target	sm_100

	.elftype	@"ET_EXEC"


//--------------------- .note.nv.tkinfo           --------------------------
	.section	.note.nv.tkinfo,"",@"SHT_NOTE"
	.sectionflags	@"SHF_NOTE_NV_TKINFO"
	.tkinfo
        /*0018*/ 	.word	0x00000002
        /*0030*/ 	.string	""
        /*0030*/ 	.string	"ptxas"
        /*0030*/ 	.string	"Cuda compilation tools, release 13.0, V13.0.88"
        /*0030*/ 	.string	"Build cuda_13.0.r13.0/compiler.36424714_0"
        /*0030*/ 	.string	"-arch sm_100 -m 64 "



//--------------------- .note.nv.cuinfo           --------------------------
	.section	.note.nv.cuinfo,"",@"SHT_NOTE"
	.sectionflags	@"SHF_NOTE_NV_CUINFO"
        /*0018*/ 	.short	0x0002
        /*001a*/ 	.short	0x0064
        /*001c*/ 	.short	0x0082
	.zero		2


//--------------------- .nv.info                  --------------------------
	.section	.nv.info,"",@"SHT_CUDA_INFO"
	.align	4


	//----- nvinfo : EIATTR_REGCOUNT
	.align		4
        /*0000*/ 	.byte	0x04, 0x2f
        /*0002*/ 	.short	(.L_1 - .L_0)
	.align		4
.L_0:
        /*0004*/ 	.word	index@(_Z6jacobiPPPdS1_S1_iidd)
        /*0008*/ 	.word	0x00000020


	//----- nvinfo : EIATTR_FRAME_SIZE
	.align		4
.L_1:
        /*000c*/ 	.byte	0x04, 0x11
        /*000e*/ 	.short	(.L_3 - .L_2)
	.align		4
.L_2:
        /*0010*/ 	.word	index@(_Z6jacobiPPPdS1_S1_iidd)
        /*0014*/ 	.word	0x00000000


	//----- nvinfo : EIATTR_MIN_STACK_SIZE
	.align		4
.L_3:
        /*0018*/ 	.byte	0x04, 0x12
        /*001a*/ 	.short	(.L_5 - .L_4)
	.align		4
.L_4:
        /*001c*/ 	.word	index@(_Z6jacobiPPPdS1_S1_iidd)
        /*0020*/ 	.word	0x00000000
.L_5:


//--------------------- .nv.compat                --------------------------
	.section	.nv.compat,"",@"SHT_CUDA_COMPAT_INFO"
	.align	4
        /*0000*/ 	.byte	0x02, 0x09, 0x00, 0x00, 0x02, 0x02, 0x01, 0x00, 0x02, 0x05, 0x05, 0x00, 0x03, 0x07, 0x01, 0x01
        /*0010*/ 	.byte	0x02, 0x03, 0x00, 0x00, 0x02, 0x06, 0x01, 0x00, 0x04, 0x0b, 0x08, 0x00, 0x01, 0x00, 0x00, 0x00
        /*0020*/ 	.byte	0x00, 0x00, 0x00, 0x00


//--------------------- .nv.info._Z6jacobiPPPdS1_S1_iidd --------------------------
	.section	.nv.info._Z6jacobiPPPdS1_S1_iidd,"",@"SHT_CUDA_INFO"
	.sectionflags	@""
	.align	4


	//----- nvinfo : EIATTR_CUDA_API_VERSION
	.align		4
        /*0000*/ 	.byte	0x04, 0x37
        /*0002*/ 	.short	(.L_7 - .L_6)
.L_6:
        /*0004*/ 	.word	0x00000082


	//----- nvinfo : EIATTR_KPARAM_INFO
	.align		4
.L_7:
        /*0008*/ 	.byte	0x04, 0x17
        /*000a*/ 	.short	(.L_9 - .L_8)
.L_8:
        /*000c*/ 	.word	0x00000000
        /*0010*/ 	.short	0x0006
        /*0012*/ 	.short	0x0028
        /*0014*/ 	.byte	0x00, 0xf0, 0x21, 0x00


	//----- nvinfo : EIATTR_KPARAM_INFO
	.align		4
.L_9:
        /*0018*/ 	.byte	0x04, 0x17
        /*001a*/ 	.short	(.L_11 - .L_10)
.L_10:
        /*001c*/ 	.word	0x00000000
        /*0020*/ 	.short	0x0005
        /*0022*/ 	.short	0x0020
        /*0024*/ 	.byte	0x00, 0xf0, 0x21, 0x00


	//----- nvinfo : EIATTR_KPARAM_INFO
	.align		4
.L_11:
        /*0028*/ 	.byte	0x04, 0x17
        /*002a*/ 	.short	(.L_13 - .L_12)
.L_12:
        /*002c*/ 	.word	0x00000000
        /*0030*/ 	.short	0x0004
        /*0032*/ 	.short	0x001c
        /*0034*/ 	.byte	0x00, 0xf0, 0x11, 0x00


	//----- nvinfo : EIATTR_KPARAM_INFO
	.align		4
.L_13:
        /*0038*/ 	.byte	0x04, 0x17
        /*003a*/ 	.short	(.L_15 - .L_14)
.L_14:
        /*003c*/ 	.word	0x00000000
        /*0040*/ 	.short	0x0003
        /*0042*/ 	.short	0x0018
        /*0044*/ 	.byte	0x00, 0xf0, 0x11, 0x00


	//----- nvinfo : EIATTR_KPARAM_INFO
	.align		4
.L_15:
        /*0048*/ 	.byte	0x04, 0x17
        /*004a*/ 	.short	(.L_17 - .L_16)
.L_16:
        /*004c*/ 	.word	0x00000000
        /*0050*/ 	.short	0x0002
        /*0052*/ 	.short	0x0010
        /*0054*/ 	.byte	0x00, 0xf5, 0x21, 0x00


	//----- nvinfo : EIATTR_KPARAM_INFO
	.align		4
.L_17:
        /*0058*/ 	.byte	0x04, 0x17
        /*005a*/ 	.short	(.L_19 - .L_18)
.L_18:
        /*005c*/ 	.word	0x00000000
        /*0060*/ 	.short	0x0001
        /*0062*/ 	.short	0x0008
        /*0064*/ 	.byte	0x00, 0xf5, 0x21, 0x00


	//----- nvinfo : EIATTR_KPARAM_INFO
	.align		4
.L_19:
        /*0068*/ 	.byte	0x04, 0x17
        /*006a*/ 	.short	(.L_21 - .L_20)
.L_20:
        /*006c*/ 	.word	0x00000000
        /*0070*/ 	.short	0x0000
        /*0072*/ 	.short	0x0000
        /*0074*/ 	.byte	0x00, 0xf5, 0x21, 0x00


	//----- nvinfo : EIATTR_SPARSE_MMA_MASK
	.align		4
.L_21:
        /*0078*/ 	.byte	0x03, 0x50
        /*007a*/ 	.short	0x0000


	//----- nvinfo : EIATTR_MAXREG_COUNT
	.align		4
        /*007c*/ 	.byte	0x03, 0x1b
        /*007e*/ 	.short	0x00ff


	//----- nvinfo : EIATTR_MERCURY_ISA_VERSION
	.align		4
        /*0080*/ 	.byte	0x03, 0x5f
        /*0082*/ 	.short	0x0101


	//----- nvinfo : EIATTR_VRC_CTA_INIT_COUNT
	.align		4
        /*0084*/ 	.byte	0x02, 0x4a
	.zero		1
	.zero		1


	//----- nvinfo : EIATTR_EXIT_INSTR_OFFSETS
	.align		4
        /*0088*/ 	.byte	0x04, 0x1c
        /*008a*/ 	.short	(.L_23 - .L_22)


	//   ....[0]....
.L_22:
        /*008c*/ 	.word	0x00000030


	//   ....[1]....
        /*0090*/ 	.word	0x00000b00


	//----- nvinfo : EIATTR_CBANK_PARAM_SIZE
	.align		4
.L_23:
        /*0094*/ 	.byte	0x03, 0x19
        /*0096*/ 	.short	0x0030


	//----- nvinfo : EIATTR_PARAM_CBANK
	.align		4
        /*0098*/ 	.byte	0x04, 0x0a
        /*009a*/ 	.short	(.L_25 - .L_24)
	.align		4
.L_24:
        /*009c*/ 	.word	index@(.nv.constant0._Z6jacobiPPPdS1_S1_iidd)
        /*00a0*/ 	.short	0x0380
        /*00a2*/ 	.short	0x0030


	//----- nvinfo : EIATTR_SW_WAR
	.align		4
.L_25:
        /*00a4*/ 	.byte	0x04, 0x36
        /*00a6*/ 	.short	(.L_27 - .L_26)
.L_26:
        /*00a8*/ 	.word	0x00000008
.L_27:


//--------------------- .nv.callgraph             --------------------------
	.section	.nv.callgraph,"",@"SHT_CUDA_CALLGRAPH"
	.align	4
	.sectionentsize	8
	.align		4
        /*0000*/ 	.word	0x00000000
	.align		4
        /*0004*/ 	.word	0xffffffff
	.align		4
        /*0008*/ 	.word	0x00000000
	.align		4
        /*000c*/ 	.word	0xfffffffe
	.align		4
        /*0010*/ 	.word	0x00000000
	.align		4
        /*0014*/ 	.word	0xfffffffd
	.align		4
        /*0018*/ 	.word	0x00000000
	.align		4
        /*001c*/ 	.word	0xfffffffc


//--------------------- .text._Z6jacobiPPPdS1_S1_iidd --------------------------
	.section	.text._Z6jacobiPPPdS1_S1_iidd,"ax",@progbits
	.align	128
        .global         _Z6jacobiPPPdS1_S1_iidd
        .type           _Z6jacobiPPPdS1_S1_iidd,@function
        .size           _Z6jacobiPPPdS1_S1_iidd,(.L_x_6 - _Z6jacobiPPPdS1_S1_iidd)
        .other          _Z6jacobiPPPdS1_S1_iidd,@"STO_CUDA_ENTRY STV_DEFAULT"
_Z6jacobiPPPdS1_S1_iidd:
.text._Z6jacobiPPPdS1_S1_iidd:
[----:B------:R-:W-:Y:S08]  /*0000*/  LDC R1, c[0x0][0x37c] ;  /* 0x0000df00ff017b82 */ /* 0x000ff00000000800 */
[----:B------:R-:W0:Y:S02]  /*0010*/  LDC R0, c[0x0][0x398] ;  /* 0x0000e600ff007b82 */ /* 0x000e240000000800 */
[----:B0-----:R-:W-:-:S13]  /*0020*/  ISETP.GE.AND P0, PT, R0, 0x3, PT ;  /* 0x000000030000780c */ /* 0x001fda0003f06270 */
[----:B------:R-:W-:Y:S05]  /*0030*/  @!P0 EXIT ;  /* 0x000000000000894d */ /* 0x000fea0003800000 */
[----:B------:R-:W-:Y:S01]  /*0040*/  IMAD.MOV.U32 R0, RZ, RZ, 0x1 ;  /* 0x00000001ff007424 */ /* 0x000fe200078e00ff */
[----:B------:R-:W0:Y:S01]  /*0050*/  LDCU.64 UR8, c[0x0][0x358] ;  /* 0x00006b00ff0877ac */ /* 0x000e220008000a00 */
[----:B------:R-:W-:-:S05]  /*0060*/  NOP ;  /* 0x0000000000007918 */ /* 0x000fca0000000000 */
.L_x_4:
[----:B-1----:R-:W1:Y:S01]  /*0070*/  LDC.64 R4, c[0x0][0x388] ;  /* 0x0000e200ff047b82 */ /* 0x002e620000000a00 */
[----:B------:R-:W-:Y:S02]  /*0080*/  VIADD R2, R0, 0x1 ;  /* 0x0000000100027836 */ /* 0x000fe40000000000 */
[----:B------:R-:W-:-:S05]  /*0090*/  HFMA2 R27, -RZ, RZ, 0, 5.9604644775390625e-08 ;  /* 0x00000001ff1b7431 */ /* 0x000fca00000001ff */
[----:B--2---:R-:W2:Y:S08]  /*00a0*/  LDC.64 R6, c[0x0][0x380] ;  /* 0x0000e000ff067b82 */ /* 0x004eb00000000a00 */
[----:B------:R-:W3:Y:S01]  /*00b0*/  LDC.64 R8, c[0x0][0x390] ;  /* 0x0000e400ff087b82 */ /* 0x000ee20000000a00 */
[----:B-1----:R-:W-:-:S04]  /*00c0*/  IMAD.WIDE.U32 R4, R0, 0x8, R4 ;  /* 0x0000000800047825 */ /* 0x002fc800078e0004 */
[----:B--2---:R-:W-:-:S04]  /*00d0*/  IMAD.WIDE.U32 R6, R0, 0x8, R6 ;  /* 0x0000000800067825 */ /* 0x004fc800078e0006 */
[----:B---3--:R-:W-:-:S04]  /*00e0*/  IMAD.WIDE.U32 R8, R0, 0x8, R8 ;  /* 0x0000000800087825 */ /* 0x008fc800078e0008 */
[----:B------:R-:W-:-:S07]  /*00f0*/  IMAD.MOV.U32 R0, RZ, RZ, R2 ;  /* 0x000000ffff007224 */ /* 0x000fce00078e0002 */
.L_x_3:
[----:B-1----:R-:W1:Y:S01]  /*0100*/  LDCU UR7, c[0x0][0x398] ;  /* 0x00007300ff0777ac */ /* 0x002e620008000800 */
[----:B------:R-:W-:Y:S01]  /*0110*/  VIADD R2, R27, 0x1 ;  /* 0x000000011b027836 */ /* 0x000fe20000000000 */
[----:B------:R-:W-:Y:S01]  /*0120*/  MOV R3, 0x1 ;  /* 0x0000000100037802 */ /* 0x000fe20000000f00 */
[----:B-1----:R-:W-:-:S09]  /*0130*/  UISETP.NE.AND UP0, UPT, UR7, 0x3, UPT ;  /* 0x000000030700788c */ /* 0x002fd2000bf05270 */
[----:B--2---:R-:W-:Y:S05]  /*0140*/  BRA.U !UP0, `(.L_x_0) ;  /* 0x0000000508a47547 */ /* 0x004fea000b800000 */
[----:B------:R-:W-:Y:S01]  /*0150*/  ULOP3.LUT UR4, UR7, 0x7ffffffe, URZ, 0xc0, !UPT ;  /* 0x7ffffffe07047892 */ /* 0x000fe2000f8ec0ff */
[----:B------:R-:W-:Y:S01]  /*0160*/  IMAD.MOV.U32 R3, RZ, RZ, 0x2 ;  /* 0x00000002ff037424 */ /* 0x000fe200078e00ff */
[----:B------:R-:W1:Y:S02]  /*0170*/  LDCU.128 UR12, c[0x0][0x3a0] ;  /* 0x00007400ff0c77ac */ /* 0x000e640008000c00 */
[----:B------:R-:W-:Y:S01]  /*0180*/  UIADD3 UR6, UPT, UPT, -UR4, URZ, URZ ;  /* 0x000000ff04067290 */ /* 0x000fe2000fffe1ff */
[----:B------:R-:W-:Y:S02]  /*0190*/  UMOV UR5, URZ ;  /* 0x000000ff00057c82 */ /* 0x000fe40008000000 */
[----:B------:R-:W-:-:S09]  /*01a0*/  UMOV UR4, URZ ;  /* 0x000000ff00047c82 */ /* 0x000fd20008000000 */
.L_x_1:
[----:B0-2---:R-:W2:Y:S04]  /*01b0*/  LDG.E.64 R14, desc[UR8][R6.64+-0x8] ;  /* 0xfffff808060e7981 */ /* 0x005ea8000c1e1b00 */
[----:B------:R-:W3:Y:S04]  /*01c0*/  LDG.E.64 R16, desc[UR8][R6.64+0x8] ;  /* 0x0000080806107981 */ /* 0x000ee8000c1e1b00 */
[----:B------:R-:W4:Y:S04]  /*01d0*/  LDG.E.64 R10, desc[UR8][R6.64] ;  /* 0x00000008060a7981 */ /* 0x000f28000c1e1b00 */
[----:B------:R-:W5:Y:S01]  /*01e0*/  LDG.E.64 R12, desc[UR8][R8.64] ;  /* 0x00000008080c7981 */ /* 0x000f62000c1e1b00 */
[----:B--2---:R-:W-:-:S04]  /*01f0*/  IMAD.WIDE.U32 R24, R27, 0x8, R14 ;  /* 0x000000081b187825 */ /* 0x004fc800078e000e */
[C---:B---3--:R-:W-:Y:S01]  /*0200*/  IMAD.WIDE.U32 R28, R27.reuse, 0x8, R16 ;  /* 0x000000081b1c7825 */ /* 0x048fe200078e0010 */
[----:B------:R4:W2:Y:S04]  /*0210*/  LDG.E.64 R18, desc[UR8][R24.64] ;  /* 0x0000000818127981 */ /* 0x0008a8000c1e1b00 */
[----:B------:R-:W3:Y:S01]  /*0220*/  LDG.E.64 R20, desc[UR8][R28.64] ;  /* 0x000000081c147981 */ /* 0x000ee2000c1e1b00 */
[----:B-----5:R-:W-:-:S03]  /*0230*/  IMAD.WIDE.U32 R14, R27, 0x8, R12 ;  /* 0x000000081b0e7825 */ /* 0x020fc600078e000c */
[----:B------:R-:W5:Y:S01]  /*0240*/  LDG.E.64 R16, desc[UR8][R4.64] ;  /* 0x0000000804107981 */ /* 0x000f62000c1e1b00 */
[----:B----4-:R-:W-:-:S03]  /*0250*/  IMAD.WIDE.U32 R24, R27, 0x8, R10 ;  /* 0x000000081b187825 */ /* 0x010fc600078e000a */
[----:B------:R-:W4:Y:S04]  /*0260*/  LDG.E.64 R14, desc[UR8][R14.64] ;  /* 0x000000080e0e7981 */ /* 0x000f28000c1e1b00 */
[----:B------:R-:W5:Y:S04]  /*0270*/  LDG.E.64 R22, desc[UR8][R24.64+-0x8] ;  /* 0xfffff80818167981 */ /* 0x000f68000c1e1b00 */
[----:B------:R-:W4:Y:S04]  /*0280*/  LDG.E.64 R10, desc[UR8][R24.64+0x8] ;  /* 0x00000808180a7981 */ /* 0x000f28000c1e1b00 */
[----:B------:R-:W4:Y:S01]  /*0290*/  LDG.E.64 R12, desc[UR8][R24.64] ;  /* 0x00000008180c7981 */ /* 0x000f22000c1e1b00 */
[----:B--2---:R-:W-:-:S02]  /*02a0*/  IADD3 R18, P0, PT, R18, UR4, RZ ;  /* 0x0000000412127c10 */ /* 0x004fc4000ff1e0ff */
[----:B---3--:R-:W-:Y:S02]  /*02b0*/  IADD3 R20, P1, PT, R20, UR4, RZ ;  /* 0x0000000414147c10 */ /* 0x008fe4000ff3e0ff */
[----:B------:R-:W-:Y:S02]  /*02c0*/  IADD3.X R19, PT, PT, R19, UR5, RZ, P0, !PT ;  /* 0x0000000513137c10 */ /* 0x000fe400087fe4ff */
[----:B------:R-:W-:-:S04]  /*02d0*/  IADD3.X R21, PT, PT, R21, UR5, RZ, P1, !PT ;  /* 0x0000000515157c10 */ /* 0x000fc80008ffe4ff */
[----:B------:R-:W2:Y:S04]  /*02e0*/  LDG.E.64 R18, desc[UR8][R18.64+0x8] ;  /* 0x0000080812127981 */ /* 0x000ea8000c1e1b00 */
[----:B------:R-:W2:Y:S01]  /*02f0*/  LDG.E.64 R20, desc[UR8][R20.64+0x8] ;  /* 0x0000080814147981 */ /* 0x000ea2000c1e1b00 */
[----:B-----5:R-:W-:-:S04]  /*0300*/  IADD3 R22, P0, PT, R22, UR4, RZ ;  /* 0x0000000416167c10 */ /* 0x020fc8000ff1e0ff */
[----:B------:R-:W-:Y:S02]  /*0310*/  IADD3.X R23, PT, PT, R23, UR5, RZ, P0, !PT ;  /* 0x0000000517177c10 */ /* 0x000fe400087fe4ff */
[----:B----4-:R-:W-:-:S04]  /*0320*/  IADD3 R10, P0, PT, R10, UR4, RZ ;  /* 0x000000040a0a7c10 */ /* 0x010fc8000ff1e0ff */
[----:B------:R-:W3:Y:S01]  /*0330*/  LDG.E.64 R22, desc[UR8][R22.64+0x8] ;  /* 0x0000080816167981 */ /* 0x000ee2000c1e1b00 */
[----:B------:R-:W-:Y:S02]  /*0340*/  IADD3.X R11, PT, PT, R11, UR5, RZ, P0, !PT ;  /* 0x000000050b0b7c10 */ /* 0x000fe400087fe4ff */
[----:B------:R-:W-:-:S04]  /*0350*/  IADD3 R12, P0, PT, R12, UR4, RZ ;  /* 0x000000040c0c7c10 */ /* 0x000fc8000ff1e0ff */
[----:B------:R-:W4:Y:S01]  /*0360*/  LDG.E.64 R10, desc[UR8][R10.64+0x8] ;  /* 0x000008080a0a7981 */ /* 0x000f22000c1e1b00 */
[----:B------:R-:W-:-:S05]  /*0370*/  IADD3.X R13, PT, PT, R13, UR5, RZ, P0, !PT ;  /* 0x000000050d0d7c10 */ /* 0x000fca00087fe4ff */
[----:B------:R-:W5:Y:S01]  /*0380*/  LDG.E.64 R24, desc[UR8][R12.64] ;  /* 0x000000080c187981 */ /* 0x000f62000c1e1b00 */
[----:B------:R-:W-:-:S03]  /*0390*/  IADD3 R14, P0, PT, R14, UR4, RZ ;  /* 0x000000040e0e7c10 */ /* 0x000fc6000ff1e0ff */
[----:B------:R-:W5:Y:S01]  /*03a0*/  LDG.E.64 R28, desc[UR8][R12.64+0x10] ;  /* 0x000010080c1c7981 */ /* 0x000f62000c1e1b00 */
[----:B------:R-:W-:Y:S01]  /*03b0*/  IADD3.X R15, PT, PT, R15, UR5, RZ, P0, !PT ;  /* 0x000000050f0f7c10 */ /* 0x000fe200087fe4ff */
[----:B------:R-:W-:-:S05]  /*03c0*/  IMAD.WIDE.U32 R16, R27, 0x8, R16 ;  /* 0x000000081b107825 */ /* 0x000fca00078e0010 */
[----:B------:R-:W1:Y:S04]  /*03d0*/  LDG.E.64 R14, desc[UR8][R14.64+0x8] ;  /* 0x000008080e0e7981 */ /* 0x000e68000c1e1b00 */
[----:B------:R-:W5:Y:S01]  /*03e0*/  LDG.E.64 R16, desc[UR8][R16.64] ;  /* 0x0000000810107981 */ /* 0x000f62000c1e1b00 */
[----:B--2---:R-:W-:-:S08]  /*03f0*/  DADD R18, R18, R20 ;  /* 0x0000000012127229 */ /* 0x004fd00000000014 */
[----:B---3--:R-:W-:-:S08]  /*0400*/  DADD R18, R18, R22 ;  /* 0x0000000012127229 */ /* 0x008fd00000000016 */
[----:B----4-:R-:W-:-:S08]  /*0410*/  DADD R10, R18, R10 ;  /* 0x00000000120a7229 */ /* 0x010fd0000000000a */
[----:B-----5:R-:W-:-:S08]  /*0420*/  DADD R10, R10, R24 ;  /* 0x000000000a0a7229 */ /* 0x020fd00000000018 */
[----:B------:R-:W-:-:S08]  /*0430*/  DADD R10, R10, R28 ;  /* 0x000000000a0a7229 */ /* 0x000fd0000000001c */
[----:B-1----:R-:W-:Y:S01]  /*0440*/  DFMA R10, R14, UR14, R10 ;  /* 0x0000000e0e0a7c2b */ /* 0x002fe2000800000a */
[----:B------:R-:W-:-:S04]  /*0450*/  IADD3 R18, P0, PT, R16, UR4, RZ ;  /* 0x0000000410127c10 */ /* 0x000fc8000ff1e0ff */
[----:B------:R-:W-:-:S03]  /*0460*/  IADD3.X R19, PT, PT, R17, UR5, RZ, P0, !PT ;  /* 0x0000000511137c10 */ /* 0x000fc600087fe4ff */
[----:B------:R-:W-:-:S07]  /*0470*/  DMUL R24, R10, UR12 ;  /* 0x0000000c0a187c28 */ /* 0x000fce0008000000 */
[----:B------:R0:W-:Y:S04]  /*0480*/  STG.E.64 desc[UR8][R18.64+0x8], R24 ;  /* 0x0000081812007986 */ /* 0x0001e8000c101b08 */
[----:B------:R-:W2:Y:S04]  /*0490*/  LDG.E.64 R14, desc[UR8][R6.64+-0x8] ;  /* 0xfffff808060e7981 */ /* 0x000ea8000c1e1b00 */
[----:B------:R-:W3:Y:S04]  /*04a0*/  LDG.E.64 R16, desc[UR8][R6.64+0x8] ;  /* 0x0000080806107981 */ /* 0x000ee8000c1e1b00 */
[----:B------:R-:W4:Y:S04]  /*04b0*/  LDG.E.64 R12, desc[UR8][R6.64] ;  /* 0x00000008060c7981 */ /* 0x000f28000c1e1b00 */
[----:B------:R-:W5:Y:S01]  /*04c0*/  LDG.E.64 R10, desc[UR8][R8.64] ;  /* 0x00000008080a7981 */ /* 0x000f62000c1e1b00 */
[----:B--2---:R-:W-:-:S04]  /*04d0*/  IMAD.WIDE.U32 R28, R27, 0x8, R14 ;  /* 0x000000081b1c7825 */ /* 0x004fc800078e000e */
[C---:B---3--:R-:W-:Y:S01]  /*04e0*/  IMAD.WIDE.U32 R16, R27.reuse, 0x8, R16 ;  /* 0x000000081b107825 */ /* 0x048fe200078e0010 */
[----:B------:R4:W2:Y:S04]  /*04f0*/  LDG.E.64 R22, desc[UR8][R28.64] ;  /* 0x000000081c167981 */ /* 0x0008a8000c1e1b00 */
[----:B0-----:R-:W3:Y:S01]  /*0500*/  LDG.E.64 R18, desc[UR8][R16.64] ;  /* 0x0000000810127981 */ /* 0x001ee2000c1e1b00 */
[----:B----4-:R-:W-:-:S03]  /*0510*/  IMAD.WIDE.U32 R28, R27, 0x8, R12 ;  /* 0x000000081b1c7825 */ /* 0x010fc600078e000c */
[----:B------:R-:W4:Y:S04]  /*0520*/  LDG.E.64 R12, desc[UR8][R4.64] ;  /* 0x00000008040c7981 */ /* 0x000f28000c1e1b00 */
[----:B------:R-:W4:Y:S04]  /*0530*/  LDG.E.64 R20, desc[UR8][R28.64+-0x8] ;  /* 0xfffff8081c147981 */ /* 0x000f28000c1e1b00 */
[----:B------:R-:W4:Y:S04]  /*0540*/  LDG.E.64 R16, desc[UR8][R28.64+0x8] ;  /* 0x000008081c107981 */ /* 0x000f28000c1e1b00 */
[----:B------:R-:W4:Y:S01]  /*0550*/  LDG.E.64 R14, desc[UR8][R28.64] ;  /* 0x000000081c0e7981 */ /* 0x000f22000c1e1b00 */
[----:B-----5:R-:W-:-:S06]  /*0560*/  IMAD.WIDE.U32 R10, R27, 0x8, R10 ;  /* 0x000000081b0a7825 */ /* 0x020fcc00078e000a */
[----:B------:R-:W5:Y:S01]  /*0570*/  LDG.E.64 R10, desc[UR8][R10.64] ;  /* 0x000000080a0a7981 */ /* 0x000f62000c1e1b00 */
[----:B--2---:R-:W-:Y:S02]  /*0580*/  IADD3 R22, P0, PT, R22, UR4, RZ ;  /* 0x0000000416167c10 */ /* 0x004fe4000ff1e0ff */
[----:B---3--:R-:W-:Y:S02]  /*0590*/  IADD3 R18, P1, PT, R18, UR4, RZ ;  /* 0x0000000412127c10 */ /* 0x008fe4000ff3e0ff */
[----:B------:R-:W-:Y:S02]  /*05a0*/  IADD3.X R23, PT, PT, R23, UR5, RZ, P0, !PT ;  /* 0x0000000517177c10 */ /* 0x000fe400087fe4ff */
[----:B------:R-:W-:-:S04]  /*05b0*/  IADD3.X R19, PT, PT, R19, UR5, RZ, P1, !PT ;  /* 0x0000000513137c10 */ /* 0x000fc80008ffe4ff */
[----:B------:R-:W2:Y:S01]  /*05c0*/  LDG.E.64 R22, desc[UR8][R22.64+0x10] ;  /* 0x0000100816167981 */ /* 0x000ea2000c1e1b00 */
[----:B----4-:R-:W-:-:S03]  /*05d0*/  IADD3 R20, P0, PT, R20, UR4, RZ ;  /* 0x0000000414147c10 */ /* 0x010fc6000ff1e0ff */
[----:B------:R-:W2:Y:S01]  /*05e0*/  LDG.E.64 R18, desc[UR8][R18.64+0x10] ;  /* 0x0000100812127981 */ /* 0x000ea2000c1e1b00 */
[----:B------:R-:W-:Y:S02]  /*05f0*/  IADD3.X R21, PT, PT, R21, UR5, RZ, P0, !PT ;  /* 0x0000000515157c10 */ /* 0x000fe400087fe4ff */
[----:B------:R-:W-:-:S04]  /*0600*/  IADD3 R16, P0, PT, R16, UR4, RZ ;  /* 0x0000000410107c10 */ /* 0x000fc8000ff1e0ff */
[----:B------:R-:W3:Y:S01]  /*0610*/  LDG.E.64 R20, desc[UR8][R20.64+0x10] ;  /* 0x0000100814147981 */ /* 0x000ee2000c1e1b00 */
[----:B------:R-:W-:Y:S02]  /*0620*/  IADD3.X R17, PT, PT, R17, UR5, RZ, P0, !PT ;  /* 0x0000000511117c10 */ /* 0x000fe400087fe4ff */
[----:B------:R-:W-:-:S04]  /*0630*/  IADD3 R14, P0, PT, R14, UR4, RZ ;  /* 0x000000040e0e7c10 */ /* 0x000fc8000ff1e0ff */
[----:B------:R-:W4:Y:S01]  /*0640*/  LDG.E.64 R16, desc[UR8][R16.64+0x10] ;  /* 0x0000100810107981 */ /* 0x000f22000c1e1b00 */
[----:B------:R-:W-:-:S05]  /*0650*/  IADD3.X R15, PT, PT, R15, UR5, RZ, P0, !PT ;  /* 0x000000050f0f7c10 */ /* 0x000fca00087fe4ff */
[----:B------:R-:W4:Y:S01]  /*0660*/  LDG.E.64 R24, desc[UR8][R14.64+0x8] ;  /* 0x000008080e187981 */ /* 0x000f22000c1e1b00 */
[----:B-----5:R-:W-:-:S03]  /*0670*/  IADD3 R10, P0, PT, R10, UR4, RZ ;  /* 0x000000040a0a7c10 */ /* 0x020fc6000ff1e0ff */
[----:B------:R-:W5:Y:S01]  /*0680*/  LDG.E.64 R28, desc[UR8][R14.64+0x18] ;  /* 0x000018080e1c7981 */ /* 0x000f62000c1e1b00 */
[----:B------:R-:W-:Y:S01]  /*0690*/  IADD3.X R11, PT, PT, R11, UR5, RZ, P0, !PT ;  /* 0x000000050b0b7c10 */ /* 0x000fe200087fe4ff */
[----:B------:R-:W-:-:S05]  /*06a0*/  IMAD.WIDE.U32 R12, R27, 0x8, R12 ;  /* 0x000000081b0c7825 */ /* 0x000fca00078e000c */
[----:B------:R-:W5:Y:S04]  /*06b0*/  LDG.E.64 R10, desc[UR8][R10.64+0x10] ;  /* 0x000010080a0a7981 */ /* 0x000f68000c1e1b00 */
[----:B------:R-:W5:Y:S01]  /*06c0*/  LDG.E.64 R12, desc[UR8][R12.64] ;  /* 0x000000080c0c7981 */ /* 0x000f62000c1e1b00 */
[----:B------:R-:W-:Y:S01]  /*06d0*/  UIADD3 UR6, UPT, UPT, UR6, 0x2, URZ ;  /* 0x0000000206067890 */ /* 0x000fe2000fffe0ff */
[----:B------:R-:W-:Y:S01]  /*06e0*/  IADD3 R3, PT, PT, R3, 0x2, RZ ;  /* 0x0000000203037810 */ /* 0x000fe20007ffe0ff */
[----:B--2---:R-:W-:-:S08]  /*06f0*/  DADD R18, R22, R18 ;  /* 0x0000000016127229 */ /* 0x004fd00000000012 */
[----:B---3--:R-:W-:-:S08]  /*0700*/  DADD R18, R18, R20 ;  /* 0x0000000012127229 */ /* 0x008fd00000000014 */
[----:B----4-:R-:W-:-:S08]  /*0710*/  DADD R16, R18, R16 ;  /* 0x0000000012107229 */ /* 0x010fd00000000010 */
[----:B------:R-:W-:-:S08]  /*0720*/  DADD R16, R16, R24 ;  /* 0x0000000010107229 */ /* 0x000fd00000000018 */
[----:B-----5:R-:W-:-:S08]  /*0730*/  DADD R16, R16, R28 ;  /* 0x0000000010107229 */ /* 0x020fd0000000001c */
[----:B------:R-:W-:Y:S01]  /*0740*/  DFMA R16, R10, UR14, R16 ;  /* 0x0000000e0a107c2b */ /* 0x000fe20008000010 */
[----:B------:R-:W-:-:S04]  /*0750*/  IADD3 R18, P0, PT, R12, UR4, RZ ;  /* 0x000000040c127c10 */ /* 0x000fc8000ff1e0ff */
[----:B------:R-:W-:-:S03]  /*0760*/  IADD3.X R19, PT, PT, R13, UR5, RZ, P0, !PT ;  /* 0x000000050d137c10 */ /* 0x000fc600087fe4ff */
[----:B------:R-:W-:Y:S01]  /*0770*/  DMUL R16, R16, UR12 ;  /* 0x0000000c10107c28 */ /* 0x000fe20008000000 */
[----:B------:R-:W-:-:S06]  /*0780*/  UIADD3 UR4, UP0, UPT, UR4, 0x10, URZ ;  /* 0x0000001004047890 */ /* 0x000fcc000ff1e0ff */
[----:B------:R2:W-:Y:S01]  /*0790*/  STG.E.64 desc[UR8][R18.64+0x10], R16 ;  /* 0x0000101012007986 */ /* 0x0005e2000c101b08 */
[----:B------:R-:W-:Y:S02]  /*07a0*/  UIADD3.X UR5, UPT, UPT, URZ, UR5, URZ, UP0, !UPT ;  /* 0x00000005ff057290 */ /* 0x000fe400087fe4ff */
[----:B------:R-:W-:-:S09]  /*07b0*/  UISETP.NE.AND UP0, UPT, UR6, -0x2, UPT ;  /* 0xfffffffe0600788c */ /* 0x000fd2000bf05270 */
[----:B------:R-:W-:Y:S05]  /*07c0*/  BRA.U UP0, `(.L_x_1) ;  /* 0xfffffff900787547 */ /* 0x000fea000b83ffff */
[----:B------:R-:W-:-:S07]  /*07d0*/  VIADD R3, R3, 0xffffffff ;  /* 0xffffffff03037836 */ /* 0x000fce0000000000 */
.L_x_0:
[----:B------:R-:W-:-:S04]  /*07e0*/  ULOP3.LUT UR4, UR7, 0x1, URZ, 0xc0, !UPT ;  /* 0x0000000107047892 */ /* 0x000fc8000f8ec0ff */
[----:B------:R-:W-:-:S09]  /*07f0*/  UISETP.NE.U32.AND UP0, UPT, UR4, 0x1, UPT ;  /* 0x000000010400788c */ /* 0x000fd2000bf05070 */
[----:B------:R-:W-:Y:S05]  /*0800*/  BRA.U UP0, `(.L_x_2) ;  /* 0x0000000100a47547 */ /* 0x000fea000b800000 */
[----:B0-----:R-:W3:Y:S01]  /*0810*/  LDG.E.64 R10, desc[UR8][R6.64+-0x8] ;  /* 0xfffff808060a7981 */ /* 0x001ee2000c1e1b00 */
[----:B------:R-:W0:Y:S03]  /*0820*/  LDCU.128 UR12, c[0x0][0x3a0] ;  /* 0x00007400ff0c77ac */ /* 0x000e260008000c00 */
[----:B------:R-:W4:Y:S04]  /*0830*/  LDG.E.64 R14, desc[UR8][R6.64+0x8] ;  /* 0x00000808060e7981 */ /* 0x000f28000c1e1b00 */
[----:B------:R-:W5:Y:S04]  /*0840*/  LDG.E.64 R12, desc[UR8][R6.64] ;  /* 0x00000008060c7981 */ /* 0x000f68000c1e1b00 */
[----:B--2---:R-:W2:Y:S04]  /*0850*/  LDG.E.64 R18, desc[UR8][R8.64] ;  /* 0x0000000808127981 */ /* 0x004ea8000c1e1b00 */
[----:B------:R-:W2:Y:S01]  /*0860*/  LDG.E.64 R22, desc[UR8][R4.64] ;  /* 0x0000000804167981 */ /* 0x000ea2000c1e1b00 */
[----:B---3--:R-:W-:-:S04]  /*0870*/  IMAD.WIDE.U32 R28, R27, 0x8, R10 ;  /* 0x000000081b1c7825 */ /* 0x008fc800078e000a */
[C---:B----4-:R-:W-:Y:S01]  /*0880*/  IMAD.WIDE.U32 R10, R27.reuse, 0x8, R14 ;  /* 0x000000081b0a7825 */ /* 0x050fe200078e000e */
[----:B------:R5:W3:Y:S05]  /*0890*/  LDG.E.64 R20, desc[UR8][R28.64] ;  /* 0x000000081c147981 */ /* 0x000aea000c1e1b00 */
[----:B------:R-:W4:Y:S01]  /*08a0*/  LDG.E.64 R10, desc[UR8][R10.64] ;  /* 0x000000080a0a7981 */ /* 0x000f22000c1e1b00 */
[----:B-----5:R-:W-:-:S05]  /*08b0*/  IMAD.WIDE.U32 R28, R27, 0x8, R12 ;  /* 0x000000081b1c7825 */ /* 0x020fca00078e000c */
[----:B------:R-:W5:Y:S04]  /*08c0*/  LDG.E.64 R16, desc[UR8][R28.64+-0x8] ;  /* 0xfffff8081c107981 */ /* 0x000f68000c1e1b00 */
[----:B------:R-:W5:Y:S04]  /*08d0*/  LDG.E.64 R14, desc[UR8][R28.64+0x8] ;  /* 0x000008081c0e7981 */ /* 0x000f68000c1e1b00 */
[----:B------:R-:W5:Y:S01]  /*08e0*/  LDG.E.64 R12, desc[UR8][R28.64] ;  /* 0x000000081c0c7981 */ /* 0x000f62000c1e1b00 */
[----:B--2---:R-:W-:-:S06]  /*08f0*/  IMAD.WIDE.U32 R24, R27, 0x8, R18 ;  /* 0x000000081b187825 */ /* 0x004fcc00078e0012 */
[----:B------:R-:W2:Y:S01]  /*0900*/  LDG.E.64 R24, desc[UR8][R24.64] ;  /* 0x0000000818187981 */ /* 0x000ea2000c1e1b00 */
[----:B------:R-:W-:-:S06]  /*0910*/  IMAD.WIDE.U32 R22, R27, 0x8, R22 ;  /* 0x000000081b167825 */ /* 0x000fcc00078e0016 */
[----:B------:R-:W2:Y:S01]  /*0920*/  LDG.E.64 R22, desc[UR8][R22.64] ;  /* 0x0000000816167981 */ /* 0x000ea2000c1e1b00 */
[----:B---3--:R-:W-:-:S04]  /*0930*/  IMAD.WIDE.U32 R20, R3, 0x8, R20 ;  /* 0x0000000803147825 */ /* 0x008fc800078e0014 */
[C---:B----4-:R-:W-:Y:S02]  /*0940*/  IMAD.WIDE.U32 R10, R3.reuse, 0x8, R10 ;  /* 0x00000008030a7825 */ /* 0x050fe400078e000a */
[----:B------:R-:W3:Y:S04]  /*0950*/  LDG.E.64 R20, desc[UR8][R20.64] ;  /* 0x0000000814147981 */ /* 0x000ee8000c1e1b00 */
[----:B------:R-:W3:Y:S01]  /*0960*/  LDG.E.64 R10, desc[UR8][R10.64] ;  /* 0x000000080a0a7981 */ /* 0x000ee2000c1e1b00 */
[----:B-----5:R-:W-:-:S04]  /*0970*/  IMAD.WIDE.U32 R18, R3, 0x8, R16 ;  /* 0x0000000803127825 */ /* 0x020fc800078e0010 */
[C---:B------:R-:W-:Y:S02]  /*0980*/  IMAD.WIDE.U32 R16, R3.reuse, 0x8, R14 ;  /* 0x0000000803107825 */ /* 0x040fe400078e000e */
[----:B------:R-:W4:Y:S02]  /*0990*/  LDG.E.64 R18, desc[UR8][R18.64] ;  /* 0x0000000812127981 */ /* 0x000f24000c1e1b00 */
[C-C-:B------:R-:W-:Y:S02]  /*09a0*/  IMAD.WIDE R14, R3.reuse, 0x8, R12.reuse ;  /* 0x00000008030e7825 */ /* 0x140fe400078e020c */
[----:B------:R-:W5:Y:S02]  /*09b0*/  LDG.E.64 R16, desc[UR8][R16.64] ;  /* 0x0000000810107981 */ /* 0x000f64000c1e1b00 */
[C---:B------:R-:W-:Y:S02]  /*09c0*/  IMAD.WIDE.U32 R12, R3.reuse, 0x8, R12 ;  /* 0x00000008030c7825 */ /* 0x040fe400078e000c */
[----:B------:R-:W5:Y:S02]  /*09d0*/  LDG.E.64 R14, desc[UR8][R14.64+-0x8] ;  /* 0xfffff8080e0e7981 */ /* 0x000f64000c1e1b00 */
[----:B--2---:R-:W-:-:S02]  /*09e0*/  IMAD.WIDE.U32 R24, R3, 0x8, R24 ;  /* 0x0000000803187825 */ /* 0x004fc400078e0018 */
[----:B------:R-:W2:Y:S04]  /*09f0*/  LDG.E.64 R12, desc[UR8][R12.64+0x8] ;  /* 0x000008080c0c7981 */ /* 0x000ea8000c1e1b00 */
[----:B------:R-:W0:Y:S01]  /*0a00*/  LDG.E.64 R24, desc[UR8][R24.64] ;  /* 0x0000000818187981 */ /* 0x000e22000c1e1b00 */
[----:B---3--:R-:W-:-:S08]  /*0a10*/  DADD R10, R20, R10 ;  /* 0x00000000140a7229 */ /* 0x008fd0000000000a */
[----:B----4-:R-:W-:-:S08]  /*0a20*/  DADD R10, R10, R18 ;  /* 0x000000000a0a7229 */ /* 0x010fd00000000012 */
[----:B-----5:R-:W-:-:S08]  /*0a30*/  DADD R10, R10, R16 ;  /* 0x000000000a0a7229 */ /* 0x020fd00000000010 */
[----:B------:R-:W-:-:S08]  /*0a40*/  DADD R10, R10, R14 ;  /* 0x000000000a0a7229 */ /* 0x000fd0000000000e */
[----:B--2---:R-:W-:-:S08]  /*0a50*/  DADD R10, R10, R12 ;  /* 0x000000000a0a7229 */ /* 0x004fd0000000000c */
[----:B0-----:R-:W-:Y:S01]  /*0a60*/  DFMA R10, R24, UR14, R10 ;  /* 0x0000000e180a7c2b */ /* 0x001fe2000800000a */
[----:B------:R-:W-:-:S07]  /*0a70*/  IMAD.WIDE.U32 R12, R3, 0x8, R22 ;  /* 0x00000008030c7825 */ /* 0x000fce00078e0016 */
[----:B------:R-:W-:-:S07]  /*0a80*/  DMUL R10, R10, UR12 ;  /* 0x0000000c0a0a7c28 */ /* 0x000fce0008000000 */
[----:B------:R1:W-:Y:S04]  /*0a90*/  STG.E.64 desc[UR8][R12.64], R10 ;  /* 0x0000000a0c007986 */ /* 0x0003e8000c101b08 */
.L_x_2:
[----:B------:R-:W-:Y:S01]  /*0aa0*/  UIADD3 UR4, UPT, UPT, UR7, -0x1, URZ ;  /* 0xffffffff07047890 */ /* 0x000fe2000fffe0ff */
[----:B------:R-:W-:-:S05]  /*0ab0*/  MOV R27, R2 ;  /* 0x00000002001b7202 */ /* 0x000fca0000000f00 */
[----:B------:R-:W-:-:S13]  /*0ac0*/  ISETP.NE.AND P0, PT, R2, UR4, PT ;  /* 0x0000000402007c0c */ /* 0x000fda000bf05270 */
[----:B------:R-:W-:Y:S05]  /*0ad0*/  @P0 BRA `(.L_x_3) ;  /* 0xfffffff400880947 */ /* 0x000fea000383ffff */
[----:B------:R-:W-:-:S13]  /*0ae0*/  ISETP.NE.AND P0, PT, R0, UR4, PT ;  /* 0x0000000400007c0c */ /* 0x000fda000bf05270 */
[----:B------:R-:W-:Y:S05]  /*0af0*/  @P0 BRA `(.L_x_4) ;  /* 0xfffffff4005c0947 */ /* 0x000fea000383ffff */
[----:B0-----:R-:W-:Y:S05]  /*0b00*/  EXIT ;  /* 0x000000000000794d */ /* 0x001fea0003800000 */
.L_x_5:
[----:B------:R-:W-:-:S00]  /*0b10*/  BRA `(.L_x_5) ;  /* 0xfffffffc00fc7947 */ /* 0x000fc0000383ffff */
[----:B------:R-:W-:-:S00]  /*0b20*/  NOP ;  /* 0x0000000000007918 */ /* 0x000fc00000000000 */
        /* <DEDUP_REMOVED lines=13> */
.L_x_6:


//--------------------- .nv.shared.reserved.0     --------------------------
	.section	.nv.shared.reserved.0,"aw",@nobits
	.weak		__nv_reservedSMEM_offset_0_alias
	.size		__nv_reservedSMEM_offset_0_alias, 0, 64
	.other		__nv_reservedSMEM_offset_0_alias,@"STO_CUDA_RESERVED_SHARED STV_DEFAULT"
__nv_reservedSMEM_offset_0_alias:
	.zero		0
	.zero		64


//--------------------- .nv.constant0._Z6jacobiPPPdS1_S1_iidd --------------------------
	.section	.nv.constant0._Z6jacobiPPPdS1_S1_iidd,"a",@progbits
	.sectionflags	@""
	.align	4
.nv.constant0._Z6jacobiPPPdS1_S1_iidd:
	.zero		944


//--------------------- SYMBOLS --------------------------

	.type		.nv.reservedSmem.offset0,@object
	.size		.nv.reservedSmem.offset0,0x4
